//
// Generated by NVIDIA NVVM Compiler
//
// Compiler Build ID: CL-36424714
// Cuda compilation tools, release 13.0, V13.0.88
// Based on NVVM 20.0.0
//

.version 9.0
.target sm_100
.address_size 64

	// .globl	_Z6MatAddiPfPKfS1_i

.visible .entry _Z6MatAddiPfPKfS1_i(
	.param .u32 _Z6MatAddiPfPKfS1_i_param_0,
	.param .u64 .ptr .align 1 _Z6MatAddiPfPKfS1_i_param_1,
	.param .u64 .ptr .align 1 _Z6MatAddiPfPKfS1_i_param_2,
	.param .u64 .ptr .align 1 _Z6MatAddiPfPKfS1_i_param_3,
	.param .u32 _Z6MatAddiPfPKfS1_i_param_4
)
{
	.reg .pred 	%p<2>;
	.reg .b32 	%r<15>;
	.reg .b32 	%f<4>;
	.reg .b64 	%rd<11>;

	ld.param.u32 	%r2, [_Z6MatAddiPfPKfS1_i_param_0];
	ld.param.u64 	%rd1, [_Z6MatAddiPfPKfS1_i_param_1];
	ld.param.u64 	%rd2, [_Z6MatAddiPfPKfS1_i_param_2];
	ld.param.u64 	%rd3, [_Z6MatAddiPfPKfS1_i_param_3];
	ld.param.u32 	%r4, [_Z6MatAddiPfPKfS1_i_param_4];
	mov.u32 	%r5, %ctaid.x;
	mov.u32 	%r6, %ntid.x;
	mov.u32 	%r7, %tid.x;
	mad.lo.s32 	%r8, %r5, %r6, %r7;
	mov.u32 	%r9, %ctaid.y;
	mov.u32 	%r10, %ntid.y;
	mov.u32 	%r11, %tid.y;
	mad.lo.s32 	%r12, %r9, %r10, %r11;
	mad.lo.s32 	%r1, %r4, %r8, %r12;
	max.s32 	%r14, %r8, %r12;
	setp.ge.s32 	%p1, %r14, %r2;
	@%p1 bra 	$L__BB0_2;
	cvta.to.global.u64 	%rd4, %rd2;
	cvta.to.global.u64 	%rd5, %rd3;
	cvta.to.global.u64 	%rd6, %rd1;
	mul.wide.s32 	%rd7, %r1, 4;
	add.s64 	%rd8, %rd4, %rd7;
	ld.global.f32 	%f1, [%rd8];
	add.s64 	%rd9, %rd5, %rd7;
	ld.global.f32 	%f2, [%rd9];
	add.f32 	%f3, %f1, %f2;
	add.s64 	%rd10, %rd6, %rd7;
	st.global.f32 	[%rd10], %f3;
$L__BB0_2:
	ret;

}


// ===== COMPILED SASS (sm_100) =====

	.target	sm_100

	.elftype	@"ET_EXEC"


//--------------------- .note.nv.tkinfo           --------------------------
	.section	.note.nv.tkinfo,"",@"SHT_NOTE"
	.sectionflags	@"SHF_NOTE_NV_TKINFO"
	.tkinfo
        /*0018*/ 	.word	0x00000002
        /*0030*/ 	.string	""
        /*0030*/ 	.string	"ptxas"
        /*0030*/ 	.string	"Cuda compilation tools, release 13.0, V13.0.88"
        /*0030*/ 	.string	"Build cuda_13.0.r13.0/compiler.36424714_0"
        /*0030*/ 	.string	"-arch sm_100 -m 64 "



//--------------------- .note.nv.cuinfo           --------------------------
	.section	.note.nv.cuinfo,"",@"SHT_NOTE"
	.sectionflags	@"SHF_NOTE_NV_CUINFO"
        /*0018*/ 	.short	0x0002
        /*001a*/ 	.short	0x0064
        /*001c*/ 	.short	0x0082
	.zero		2


//--------------------- .nv.info                  --------------------------
	.section	.nv.info,"",@"SHT_CUDA_INFO"
	.align	4


	//----- nvinfo : EIATTR_REGCOUNT
	.align		4
        /*0000*/ 	.byte	0x04, 0x2f
        /*0002*/ 	.short	(.L_1 - .L_0)
	.align		4
.L_0:
        /*0004*/ 	.word	index@(_Z6MatAddiPfPKfS1_i)
        /*0008*/ 	.word	0x0000000c


	//----- nvinfo : EIATTR_FRAME_SIZE
	.align		4
.L_1:
        /*000c*/ 	.byte	0x04, 0x11
        /*000e*/ 	.short	(.L_3 - .L_2)
	.align		4
.L_2:
        /*0010*/ 	.word	index@(_Z6MatAddiPfPKfS1_i)
        /*0014*/ 	.word	0x00000000


	//----- nvinfo : EIATTR_MIN_STACK_SIZE
	.align		4
.L_3:
        /*0018*/ 	.byte	0x04, 0x12
        /*001a*/ 	.short	(.L_5 - .L_4)
	.align		4
.L_4:
        /*001c*/ 	.word	index@(_Z6MatAddiPfPKfS1_i)
        /*0020*/ 	.word	0x00000000
.L_5:


//--------------------- .nv.compat                --------------------------
	.section	.nv.compat,"",@"SHT_CUDA_COMPAT_INFO"
	.align	4
        /*0000*/ 	.byte	0x02, 0x09, 0x00, 0x00, 0x02, 0x02, 0x01, 0x00, 0x02, 0x05, 0x05, 0x00, 0x03, 0x07, 0x01, 0x01
        /*0010*/ 	.byte	0x02, 0x03, 0x00, 0x00, 0x02, 0x06, 0x01, 0x00, 0x04, 0x0b, 0x08, 0x00, 0x09, 0x00, 0x00, 0x00
        /*0020*/ 	.byte	0x00, 0x00, 0x00, 0x00


//--------------------- .nv.info._Z6MatAddiPfPKfS1_i --------------------------
	.section	.nv.info._Z6MatAddiPfPKfS1_i,"",@"SHT_CUDA_INFO"
	.sectionflags	@""
	.align	4


	//----- nvinfo : EIATTR_CUDA_API_VERSION
	.align		4
        /*0000*/ 	.byte	0x04, 0x37
        /*0002*/ 	.short	(.L_7 - .L_6)
.L_6:
        /*0004*/ 	.word	0x00000082


	//----- nvinfo : EIATTR_KPARAM_INFO
	.align		4
.L_7:
        /*0008*/ 	.byte	0x04, 0x17
        /*000a*/ 	.short	(.L_9 - .L_8)
.L_8:
        /*000c*/ 	.word	0x00000000
        /*0010*/ 	.short	0x0004
        /*0012*/ 	.short	0x0020
        /*0014*/ 	.byte	0x00, 0xf0, 0x11, 0x00


	//----- nvinfo : EIATTR_KPARAM_INFO
	.align		4
.L_9:
        /*0018*/ 	.byte	0x04, 0x17
        /*001a*/ 	.short	(.L_11 - .L_10)
.L_10:
        /*001c*/ 	.word	0x00000000
        /*0020*/ 	.short	0x0003
        /*0022*/ 	.short	0x0018
        /*0024*/ 	.byte	0x00, 0xf5, 0x21, 0x00


	//----- nvinfo : EIATTR_KPARAM_INFO
	.align		4
.L_11:
        /*0028*/ 	.byte	0x04, 0x17
        /*002a*/ 	.short	(.L_13 - .L_12)
.L_12:
        /*002c*/ 	.word	0x00000000
        /*0030*/ 	.short	0x0002
        /*0032*/ 	.short	0x0010
        /*0034*/ 	.byte	0x00, 0xf5, 0x21, 0x00


	//----- nvinfo : EIATTR_KPARAM_INFO
	.align		4
.L_13:
        /*0038*/ 	.byte	0x04, 0x17
        /*003a*/ 	.short	(.L_15 - .L_14)
.L_14:
        /*003c*/ 	.word	0x00000000
        /*0040*/ 	.short	0x0001
        /*0042*/ 	.short	0x0008
        /*0044*/ 	.byte	0x00, 0xf5, 0x21, 0x00


	//----- nvinfo : EIATTR_KPARAM_INFO
	.align		4
.L_15:
        /*0048*/ 	.byte	0x04, 0x17
        /*004a*/ 	.short	(.L_17 - .L_16)
.L_16:
        /*004c*/ 	.word	0x00000000
        /*0050*/ 	.short	0x0000
        /*0052*/ 	.short	0x0000
        /*0054*/ 	.byte	0x00, 0xf0, 0x11, 0x00


	//----- nvinfo : EIATTR_SPARSE_MMA_MASK
	.align		4
.L_17:
        /*0058*/ 	.byte	0x03, 0x50
        /*005a*/ 	.short	0x0000


	//----- nvinfo : EIATTR_MAXREG_COUNT
	.align		4
        /*005c*/ 	.byte	0x03, 0x1b
        /*005e*/ 	.short	0x00ff


	//----- nvinfo : EIATTR_MERCURY_ISA_VERSION
	.align		4
        /*0060*/ 	.byte	0x03, 0x5f
        /*0062*/ 	.short	0x0101


	//----- nvinfo : EIATTR_VRC_CTA_INIT_COUNT
	.align		4
        /*0064*/ 	.byte	0x02, 0x4a
	.zero		1
	.zero		1


	//----- nvinfo : EIATTR_EXIT_INSTR_OFFSETS
	.align		4
        /*0068*/ 	.byte	0x04, 0x1c
        /*006a*/ 	.short	(.L_19 - .L_18)


	//   ....[0]....
.L_18:
        /*006c*/ 	.word	0x000000e0


	//   ....[1]....
        /*0070*/ 	.word	0x000001a0


	//----- nvinfo : EIATTR_CBANK_PARAM_SIZE
	.align		4
.L_19:
        /*0074*/ 	.byte	0x03, 0x19
        /*0076*/ 	.short	0x0024


	//----- nvinfo : EIATTR_PARAM_CBANK
	.align		4
        /*0078*/ 	.byte	0x04, 0x0a
        /*007a*/ 	.short	(.L_21 - .L_20)
	.align		4
.L_20:
        /*007c*/ 	.word	index@(.nv.constant0._Z6MatAddiPfPKfS1_i)
        /*0080*/ 	.short	0x0380
        /*0082*/ 	.short	0x0024


	//----- nvinfo : EIATTR_SW_WAR
	.align		4
.L_21:
        /*0084*/ 	.byte	0x04, 0x36
        /*0086*/ 	.short	(.L_23 - .L_22)
.L_22:
        /*0088*/ 	.word	0x00000008
.L_23:


//--------------------- .nv.callgraph             --------------------------
	.section	.nv.callgraph,"",@"SHT_CUDA_CALLGRAPH"
	.align	4
	.sectionentsize	8
	.align		4
        /*0000*/ 	.word	0x00000000
	.align		4
        /*0004*/ 	.word	0xffffffff
	.align		4
        /*0008*/ 	.word	0x00000000
	.align		4
        /*000c*/ 	.word	0xfffffffe
	.align		4
        /*0010*/ 	.word	0x00000000
	.align		4
        /*0014*/ 	.word	0xfffffffd
	.align		4
        /*0018*/ 	.word	0x00000000
	.align		4
        /*001c*/ 	.word	0xfffffffc


//--------------------- .text._Z6MatAddiPfPKfS1_i --------------------------
	.section	.text._Z6MatAddiPfPKfS1_i,"ax",@progbits
	.align	128
        .global         _Z6MatAddiPfPKfS1_i
        .type           _Z6MatAddiPfPKfS1_i,@function
        .size           _Z6MatAddiPfPKfS1_i,(.L_x_1 - _Z6MatAddiPfPKfS1_i)
        .other          _Z6MatAddiPfPKfS1_i,@"STO_CUDA_ENTRY STV_DEFAULT"
_Z6MatAddiPfPKfS1_i:
.text._Z6MatAddiPfPKfS1_i:
[----:B------:R-:W-:Y:S01]  /*0000*/  LDC R1, c[0x0][0x37c] ;  /* 0x0000df00ff017b82 */ /* 0x000fe20000000800 */
[----:B------:R-:W0:Y:S07]  /*0010*/  S2R R3, SR_TID.X ;  /* 0x0000000000037919 */ /* 0x000e2e0000002100 */
[----:B------:R-:W0:Y:S01]  /*0020*/  S2UR UR4, SR_CTAID.X ;  /* 0x00000000000479c3 */ /* 0x000e220000002500 */
[----:B------:R-:W1:Y:S01]  /*0030*/  LDCU UR6, c[0x0][0x380] ;  /* 0x00007000ff0677ac */ /* 0x000e620008000800 */
[----:B------:R-:W2:Y:S06]  /*0040*/  S2R R5, SR_TID.Y ;  /* 0x0000000000057919 */ /* 0x000eac0000002200 */
[----:B------:R-:W0:Y:S08]  /*0050*/  LDC R0, c[0x0][0x360] ;  /* 0x0000d800ff007b82 */ /* 0x000e300000000800 */
[----:B------:R-:W2:Y:S08]  /*0060*/  S2UR UR5, SR_CTAID.Y ;  /* 0x00000000000579c3 */ /* 0x000eb00000002600 */
[----:B------:R-:W2:Y:S01]  /*0070*/  LDC R2, c[0x0][0x364] ;  /* 0x0000d900ff027b82 */ /* 0x000ea20000000800 */
[----:B0-----:R-:W-:Y:S01]  /*0080*/  IMAD R0, R0, UR4, R3 ;  /* 0x0000000400007c24 */ /* 0x001fe2000f8e0203 */
[----:B------:R-:W0:Y:S01]  /*0090*/  LDCU UR4, c[0x0][0x3a0] ;  /* 0x00007400ff0477ac */ /* 0x000e220008000800 */
[----:B--2---:R-:W-:-:S04]  /*00a0*/  IMAD R3, R2, UR5, R5 ;  /* 0x0000000502037c24 */ /* 0x004fc8000f8e0205 */
[C---:B0-----:R-:W-:Y:S01]  /*00b0*/  IMAD R9, R0.reuse, UR4, R3 ;  /* 0x0000000400097c24 */ /* 0x041fe2000f8e0203 */
[----:B------:R-:W-:-:S04]  /*00c0*/  VIMNMX R2, PT, PT, R0, R3, !PT ;  /* 0x0000000300027248 */ /* 0x000fc80007fe0100 */
[----:B-1----:R-:W-:-:S13]  /*00d0*/  ISETP.GE.AND P0, PT, R2, UR6, PT ;  /* 0x0000000602007c0c */ /* 0x002fda000bf06270 */
[----:B------:R-:W-:Y:S05]  /*00e0*/  @P0 EXIT ;  /* 0x000000000000094d */ /* 0x000fea0003800000 */
[----:B------:R-:W0:Y:S01]  /*00f0*/  LDC.64 R2, c[0x0][0x390] ;  /* 0x0000e400ff027b82 */ /* 0x000e220000000a00 */
[----:B------:R-:W1:Y:S07]  /*0100*/  LDCU.64 UR4, c[0x0][0x358] ;  /* 0x00006b00ff0477ac */ /* 0x000e6e0008000a00 */
[----:B------:R-:W2:Y:S08]  /*0110*/  LDC.64 R4, c[0x0][0x398] ;  /* 0x0000e600ff047b82 */ /* 0x000eb00000000a00 */
[----:B------:R-:W3:Y:S01]  /*0120*/  LDC.64 R6, c[0x0][0x388] ;  /* 0x0000e200ff067b82 */ /* 0x000ee20000000a00 */
[----:B0-----:R-:W-:-:S06]  /*0130*/  IMAD.WIDE R2, R9, 0x4, R2 ;  /* 0x0000000409027825 */ /* 0x001fcc00078e0202 */
[----:B-1----:R-:W4:Y:S01]  /*0140*/  LDG.E R2, desc[UR4][R2.64] ;  /* 0x0000000402027981 */ /* 0x002f22000c1e1900 */
[----:B--2---:R-:W-:-:S06]  /*0150*/  IMAD.WIDE R4, R9, 0x4, R4 ;  /* 0x0000000409047825 */ /* 0x004fcc00078e0204 */
[----:B------:R-:W4:Y:S01]  /*0160*/  LDG.E R5, desc[UR4][R4.64] ;  /* 0x0000000404057981 */ /* 0x000f22000c1e1900 */
[----:B---3--:R-:W-:-:S04]  /*0170*/  IMAD.WIDE R6, R9, 0x4, R6 ;  /* 0x0000000409067825 */ /* 0x008fc800078e0206 */
[----:B----4-:R-:W-:-:S05]  /*0180*/  FADD R9, R2, R5 ;  /* 0x0000000502097221 */ /* 0x010fca0000000000 */
[----:B------:R-:W-:Y:S01]  /*0190*/  STG.E desc[UR4][R6.64], R9 ;  /* 0x0000000906007986 */ /* 0x000fe2000c101904 */
[----:B------:R-:W-:Y:S05]  /*01a0*/  EXIT ;  /* 0x000000000000794d */ /* 0x000fea0003800000 */
.L_x_0:
[----:B------:R-:W-:-:S00]  /*01b0*/  BRA `(.L_x_0) ;  /* 0xfffffffc00fc7947 */ /* 0x000fc0000383ffff */
[----:B------:R-:W-:-:S00]  /*01c0*/  NOP ;  /* 0x0000000000007918 */ /* 0x000fc00000000000 */
        /* <DEDUP_REMOVED lines=11> */
.L_x_1:


//--------------------- .nv.shared.reserved.0     --------------------------
	.section	.nv.shared.reserved.0,"aw",@nobits
	.weak		__nv_reservedSMEM_offset_0_alias
	.size		__nv_reservedSMEM_offset_0_alias, 0, 64
	.other		__nv_reservedSMEM_offset_0_alias,@"STO_CUDA_RESERVED_SHARED STV_DEFAULT"
__nv_reservedSMEM_offset_0_alias:
	.zero		0
	.zero		64


//--------------------- .nv.constant0._Z6MatAddiPfPKfS1_i --------------------------
	.section	.nv.constant0._Z6MatAddiPfPKfS1_i,"a",@progbits
	.sectionflags	@""
	.align	4
.nv.constant0._Z6MatAddiPfPKfS1_i:
	.zero		932


//--------------------- SYMBOLS --------------------------

	.type		.nv.reservedSmem.offset0,@object
	.size		.nv.reservedSmem.offset0,0x4
